	.headerflags	@"EF_CUDA_TEXMODE_UNIFIED EF_CUDA_64BIT_ADDRESS EF_CUDA_SM89 EF_CUDA_VIRTUAL_SM(EF_CUDA_SM89)"
	.elftype	@"ET_EXEC"


//--------------------- .nv.info                  --------------------------
	.section	.nv.info,"",@"SHT_CUDA_INFO"
	.align	4


	//----- nvinfo : EIATTR_REGCOUNT
	.align		4
        /*0000*/ 	.byte	0x04, 0x2f
        /*0002*/ 	.short	(.L_1 - .L_0)
	.align		4
.L_0:
        /*0004*/ 	.word	index@(triton__0d1d2d3de)
        /*0008*/ 	.word	0x0000000e


	//----- nvinfo : EIATTR_MAX_STACK_SIZE
	.align		4
.L_1:
        /*000c*/ 	.byte	0x04, 0x23
        /*000e*/ 	.short	(.L_3 - .L_2)
	.align		4
.L_2:
        /*0010*/ 	.word	index@(triton__0d1d2d3de)
        /*0014*/ 	.word	0x00000000


	//----- nvinfo : EIATTR_MIN_STACK_SIZE
	.align		4
.L_3:
        /*0018*/ 	.byte	0x04, 0x12
        /*001a*/ 	.short	(.L_5 - .L_4)
	.align		4
.L_4:
        /*001c*/ 	.word	index@(triton__0d1d2d3de)
        /*0020*/ 	.word	0x00000000


	//----- nvinfo : EIATTR_FRAME_SIZE
	.align		4
.L_5:
        /*0024*/ 	.byte	0x04, 0x11
        /*0026*/ 	.short	(.L_7 - .L_6)
	.align		4
.L_6:
        /*0028*/ 	.word	index@(triton__0d1d2d3de)
        /*002c*/ 	.word	0x00000000
.L_7:


//--------------------- .nv.info.triton__0d1d2d3de --------------------------
	.section	.nv.info.triton__0d1d2d3de,"",@"SHT_CUDA_INFO"
	.align	4


	//----- nvinfo : EIATTR_CUDA_API_VERSION
	.align		4
        /*0000*/ 	.byte	0x04, 0x37
        /*0002*/ 	.short	(.L_9 - .L_8)
.L_8:
        /*0004*/ 	.word	0x0000007b


	//----- nvinfo : EIATTR_PARAM_CBANK
	.align		4
.L_9:
        /*0008*/ 	.byte	0x04, 0x0a
        /*000a*/ 	.short	(.L_11 - .L_10)
	.align		4
.L_10:
        /*000c*/ 	.word	index@(.nv.constant0.triton__0d1d2d3de)
        /*0010*/ 	.short	0x0160
        /*0012*/ 	.short	0x001c


	//----- nvinfo : EIATTR_CBANK_PARAM_SIZE
	.align		4
.L_11:
        /*0014*/ 	.byte	0x03, 0x19
        /*0016*/ 	.short	0x001c


	//----- nvinfo : EIATTR_KPARAM_INFO
	.align		4
        /*0018*/ 	.byte	0x04, 0x17
        /*001a*/ 	.short	(.L_13 - .L_12)
.L_12:
        /*001c*/ 	.word	0x00000000
        /*0020*/ 	.short	0x0003
        /*0022*/ 	.short	0x0018
        /*0024*/ 	.byte	0x00, 0xf0, 0x11, 0x00


	//----- nvinfo : EIATTR_KPARAM_INFO
	.align		4
.L_13:
        /*0028*/ 	.byte	0x04, 0x17
        /*002a*/ 	.short	(.L_15 - .L_14)
.L_14:
        /*002c*/ 	.word	0x00000000
        /*0030*/ 	.short	0x0002
        /*0032*/ 	.short	0x0010
        /*0034*/ 	.byte	0x00, 0xf0, 0x21, 0x00


	//----- nvinfo : EIATTR_KPARAM_INFO
	.align		4
.L_15:
        /*0038*/ 	.byte	0x04, 0x17
        /*003a*/ 	.short	(.L_17 - .L_16)
.L_16:
        /*003c*/ 	.word	0x00000000
        /*0040*/ 	.short	0x0001
        /*0042*/ 	.short	0x0008
        /*0044*/ 	.byte	0x00, 0xf0, 0x21, 0x00


	//----- nvinfo : EIATTR_KPARAM_INFO
	.align		4
.L_17:
        /*0048*/ 	.byte	0x04, 0x17
        /*004a*/ 	.short	(.L_19 - .L_18)
.L_18:
        /*004c*/ 	.word	0x00000000
        /*0050*/ 	.short	0x0000
        /*0052*/ 	.short	0x0000
        /*0054*/ 	.byte	0x00, 0xf0, 0x21, 0x00


	//----- nvinfo : EIATTR_MAXREG_COUNT
	.align		4
.L_19:
        /*0058*/ 	.byte	0x03, 0x1b
        /*005a*/ 	.short	0x00ff


	//----- nvinfo : EIATTR_EXIT_INSTR_OFFSETS
	.align		4
        /*005c*/ 	.byte	0x04, 0x1c
        /*005e*/ 	.short	(.L_21 - .L_20)


	//   ....[0]....
.L_20:
        /*0060*/ 	.word	0x00000210


	//----- nvinfo : EIATTR_MAX_THREADS
	.align		4
.L_21:
        /*0064*/ 	.byte	0x04, 0x05
        /*0066*/ 	.short	(.L_23 - .L_22)
.L_22:
        /*0068*/ 	.word	0x00000080
        /*006c*/ 	.word	0x00000001
        /*0070*/ 	.word	0x00000001
.L_23:


//--------------------- .nv.rel.action            --------------------------
	.section	.nv.rel.action,"",@"SHT_CUDA_RELOCINFO"
	.align	8
	.sectionentsize	8
        /*0000*/ 	.byte	0x73, 0x00, 0x00, 0x00, 0x00, 0x00, 0x00, 0x00, 0x00, 0x00, 0x00, 0x11, 0x25, 0x00, 0x05, 0x36


//--------------------- .nv.constant0.triton__0d1d2d3de --------------------------
	.section	.nv.constant0.triton__0d1d2d3de,"a",@progbits
	.align	4
.nv.constant0.triton__0d1d2d3de:
	.zero		380


//--------------------- .text.triton__0d1d2d3de   --------------------------
	.section	.text.triton__0d1d2d3de,"ax",@progbits
	.sectioninfo	@"SHI_REGISTERS=14"
	.align	128
        .global         triton__0d1d2d3de
        .type           triton__0d1d2d3de,@function
        .size           triton__0d1d2d3de,(.L_x_1 - triton__0d1d2d3de)
        .other          triton__0d1d2d3de,@"STO_CUDA_ENTRY STV_DEFAULT"
triton__0d1d2d3de:
.text.triton__0d1d2d3de:
[----:B------:R-:W-:-:S02]  /*0000*/  IMAD.MOV.U32 R1, RZ, RZ, c[0x0][0x28] ;  /* 0x00000a00ff017624 */ /* 0x000fc400078e00ff */
[----:B------:R-:W0:Y:S01]  /*0010*/  S2R R0, SR_TID.X ;  /* 0x0000000000007919 */ /* 0x000e220000002100 */
[----:B------:R-:W-:Y:S01]  /*0020*/  CS2R R8, SRZ ;  /* 0x0000000000087805 */ /* 0x000fe2000001ff00 */
[----:B------:R-:W-:Y:S01]  /*0030*/  CS2R R6, SRZ ;  /* 0x0000000000067805 */ /* 0x000fe2000001ff00 */
[----:B------:R-:W-:Y:S01]  /*0040*/  ULDC.64 UR4, c[0x0][0x118] ;  /* 0x0000460000047ab9 */ /* 0x000fe20000000a00 */
[----:B------:R-:W1:Y:S01]  /*0050*/  S2R R3, SR_CTAID.X ;  /* 0x0000000000037919 */ /* 0x000e620000002500 */
[----:B0-----:R-:W-:-:S04]  /*0060*/  SHF.L.U32 R0, R0, 0x1, RZ ;  /* 0x0000000100007819 */ /* 0x001fc800000006ff */
[----:B------:R-:W-:-:S05]  /*0070*/  LOP3.LUT R0, R0, 0xfe, RZ, 0xc0, !PT ;  /* 0x000000fe00007812 */ /* 0x000fca00078ec0ff */
[----:B-1----:R-:W-:-:S04]  /*0080*/  IMAD R0, R3, 0x100, R0 ;  /* 0x0000010003007824 */ /* 0x002fc800078e0200 */
[C---:B------:R-:W-:Y:S01]  /*0090*/  IMAD.HI R2, R0.reuse, 0x38e38e39, RZ ;  /* 0x38e38e3900027827 */ /* 0x040fe200078e02ff */
[----:B------:R-:W-:-:S04]  /*00a0*/  ISETP.GE.AND P0, PT, R0, 0x2400, PT ;  /* 0x000024000000780c */ /* 0x000fc80003f06270 */
[----:B------:R-:W-:-:S04]  /*00b0*/  SHF.R.U32.HI R3, RZ, 0x1f, R2 ;  /* 0x0000001fff037819 */ /* 0x000fc80000011602 */
[----:B------:R-:W-:Y:S02]  /*00c0*/  LEA.HI.SX32 R3, R2, R3, 0x17 ;  /* 0x0000000302037211 */ /* 0x000fe400078fbaff */
[----:B------:R-:W-:-:S03]  /*00d0*/  MOV R2, 0x4 ;  /* 0x0000000400027802 */ /* 0x000fc60000000f00 */
[----:B------:R-:W-:-:S04]  /*00e0*/  IMAD R3, R3, -0x900, R0 ;  /* 0xfffff70003037824 */ /* 0x000fc800078e0200 */
[----:B------:R-:W-:-:S04]  /*00f0*/  IMAD.WIDE R4, R3, R2, c[0x0][0x168] ;  /* 0x00005a0003047625 */ /* 0x000fc800078e0202 */
[----:B------:R-:W-:Y:S01]  /*0100*/  IMAD.WIDE R2, R0, R2, c[0x0][0x160] ;  /* 0x0000580000027625 */ /* 0x000fe200078e0202 */
[----:B------:R-:W2:Y:S04]  /*0110*/  @!P0 LDG.E.EL.64 R8, [R4.64] ;  /* 0x0000000404088981 */ /* 0x000ea8000c2e1b00 */
[----:B------:R-:W3:Y:S01]  /*0120*/  @!P0 LDG.E.64 R6, [R2.64] ;  /* 0x0000000402068981 */ /* 0x000ee2000c1e1b00 */
[----:B--2---:R-:W-:Y:S02]  /*0130*/  SEL R8, R8, RZ, !P0 ;  /* 0x000000ff08087207 */ /* 0x004fe40004000000 */
[----:B------:R-:W-:Y:S02]  /*0140*/  SEL R9, R9, RZ, !P0 ;  /* 0x000000ff09097207 */ /* 0x000fe40004000000 */
[----:B---3--:R-:W-:Y:S01]  /*0150*/  SEL R11, R6, RZ, !P0 ;  /* 0x000000ff060b7207 */ /* 0x008fe20004000000 */
[----:B------:R-:W-:Y:S01]  /*0160*/  FADD R8, R8, 1 ;  /* 0x3f80000008087421 */ /* 0x000fe20000000000 */
[----:B------:R-:W-:Y:S01]  /*0170*/  SEL R6, R7, RZ, !P0 ;  /* 0x000000ff07067207 */ /* 0x000fe20004000000 */
[----:B------:R-:W-:Y:S01]  /*0180*/  FADD R9, R9, 1 ;  /* 0x3f80000009097421 */ /* 0x000fe20000000000 */
[----:B------:R-:W-:Y:S01]  /*0190*/  IMAD.MOV.U32 R7, RZ, RZ, 0x2 ;  /* 0x00000002ff077424 */ /* 0x000fe200078e00ff */
[----:B------:R-:W-:-:S02]  /*01a0*/  FMUL R8, R11, R8 ;  /* 0x000000080b087220 */ /* 0x000fc40000400000 */
[----:B------:R-:W-:Y:S01]  /*01b0*/  FMUL R9, R6, R9 ;  /* 0x0000000906097220 */ /* 0x000fe20000400000 */
[----:B------:R-:W-:Y:S02]  /*01c0*/  IMAD.WIDE R2, R0, R7, c[0x0][0x170] ;  /* 0x00005c0000027625 */ /* 0x000fe400078e0207 */
[----:B------:R-:W-:Y:S02]  /*01d0*/  FSEL R8, R8, RZ, !P0 ;  /* 0x000000ff08087208 */ /* 0x000fe40004000000 */
[----:B------:R-:W-:-:S04]  /*01e0*/  FSEL R9, R9, RZ, !P0 ;  /* 0x000000ff09097208 */ /* 0x000fc80004000000 */
[----:B------:R-:W-:-:S05]  /*01f0*/  F2FP.BF16.F32.PACK_AB R9, R9, R8 ;  /* 0x000000080909723e */ /* 0x000fca00000010ff */
[----:B------:R-:W-:Y:S01]  /*0200*/  STG.E [R2.64], R9 ;  /* 0x0000000902007986 */ /* 0x000fe2000c101904 */
[----:B------:R-:W-:Y:S05]  /*0210*/  EXIT ;  /* 0x000000000000794d */ /* 0x000fea0003800000 */
.L_x_0:
[----:B------:R-:W-:-:S00]  /*0220*/  BRA `(.L_x_0) ;  /* 0xfffffff000007947 */ /* 0x000fc0000383ffff */
[----:B------:R-:W-:-:S00]  /*0230*/  NOP ;  /* 0x0000000000007918 */ /* 0x000fc00000000000 */
        /* <DEDUP_REMOVED lines=12> */
.L_x_1:
